	.headerflags	@"EF_CUDA_TEXMODE_UNIFIED EF_CUDA_64BIT_ADDRESS EF_CUDA_ACCELERATORS EF_CUDA_SM90 EF_CUDA_VIRTUAL_SM(EF_CUDA_SM90)"
	.elftype	@"ET_EXEC"


//--------------------- .nv.info                  --------------------------
	.section	.nv.info,"",@"SHT_CUDA_INFO"
	.align	4


	//----- nvinfo : EIATTR_REGCOUNT
	.align		4
        /*0000*/ 	.byte	0x04, 0x2f
        /*0002*/ 	.short	(.L_1 - .L_0)
	.align		4
.L_0:
        /*0004*/ 	.word	index@(triton_poi_fused__safe_softmax_2)
        /*0008*/ 	.word	0x0000000e


	//----- nvinfo : EIATTR_MIN_STACK_SIZE
	.align		4
.L_1:
        /*000c*/ 	.byte	0x04, 0x12
        /*000e*/ 	.short	(.L_3 - .L_2)
	.align		4
.L_2:
        /*0010*/ 	.word	index@(triton_poi_fused__safe_softmax_2)
        /*0014*/ 	.word	0x00000000


	//----- nvinfo : EIATTR_FRAME_SIZE
	.align		4
.L_3:
        /*0018*/ 	.byte	0x04, 0x11
        /*001a*/ 	.short	(.L_5 - .L_4)
	.align		4
.L_4:
        /*001c*/ 	.word	index@(triton_poi_fused__safe_softmax_2)
        /*0020*/ 	.word	0x00000000


	//----- nvinfo : EIATTR_MIN_STACK_SIZE
	.align		4
.L_5:
        /*0024*/ 	.byte	0x04, 0x12
        /*0026*/ 	.short	(.L_7 - .L_6)
	.align		4
.L_6:
        /*0028*/ 	.word	index@(triton_poi_fused__safe_softmax_2)
        /*002c*/ 	.word	0x00000000
.L_7:


//--------------------- .nv.info.triton_poi_fused__safe_softmax_2 --------------------------
	.section	.nv.info.triton_poi_fused__safe_softmax_2,"",@"SHT_CUDA_INFO"
	.sectionflags	@""
	.align	4


	//----- nvinfo : EIATTR_CUDA_API_VERSION
	.align		4
        /*0000*/ 	.byte	0x04, 0x37
        /*0002*/ 	.short	(.L_9 - .L_8)
.L_8:
        /*0004*/ 	.word	0x0000007c


	//----- nvinfo : EIATTR_KPARAM_INFO
	.align		4
.L_9:
        /*0008*/ 	.byte	0x04, 0x17
        /*000a*/ 	.short	(.L_11 - .L_10)
.L_10:
        /*000c*/ 	.word	0x00000000
        /*0010*/ 	.short	0x0002
        /*0012*/ 	.short	0x0010
        /*0014*/ 	.byte	0x00, 0xf0, 0x11, 0x00


	//----- nvinfo : EIATTR_KPARAM_INFO
	.align		4
.L_11:
        /*0018*/ 	.byte	0x04, 0x17
        /*001a*/ 	.short	(.L_13 - .L_12)
.L_12:
        /*001c*/ 	.word	0x00000000
        /*0020*/ 	.short	0x0001
        /*0022*/ 	.short	0x0008
        /*0024*/ 	.byte	0x00, 0xf4, 0x21, 0x00


	//----- nvinfo : EIATTR_KPARAM_INFO
	.align		4
.L_13:
        /*0028*/ 	.byte	0x04, 0x17
        /*002a*/ 	.short	(.L_15 - .L_14)
.L_14:
        /*002c*/ 	.word	0x00000000
        /*0030*/ 	.short	0x0000
        /*0032*/ 	.short	0x0000
        /*0034*/ 	.byte	0x00, 0xf4, 0x21, 0x00


	//----- nvinfo : EIATTR_SPARSE_MMA_MASK
	.align		4
.L_15:
        /*0038*/ 	.byte	0x03, 0x50
        /*003a*/ 	.short	0x0000


	//----- nvinfo : EIATTR_MAXREG_COUNT
	.align		4
        /*003c*/ 	.byte	0x03, 0x1b
        /*003e*/ 	.short	0x00ff


	//----- nvinfo : EIATTR_EXIT_INSTR_OFFSETS
	.align		4
        /*0040*/ 	.byte	0x04, 0x1c
        /*0042*/ 	.short	(.L_17 - .L_16)


	//   ....[0]....
.L_16:
        /*0044*/ 	.word	0x00000280


	//   ....[1]....
        /*0048*/ 	.word	0x000002a0


	//----- nvinfo : EIATTR_REQNTID
	.align		4
.L_17:
        /*004c*/ 	.byte	0x04, 0x10
        /*004e*/ 	.short	(.L_19 - .L_18)
.L_18:
        /*0050*/ 	.word	0x00000080
        /*0054*/ 	.word	0x00000001
        /*0058*/ 	.word	0x00000001


	//----- nvinfo : EIATTR_CBANK_PARAM_SIZE
	.align		4
.L_19:
        /*005c*/ 	.byte	0x03, 0x19
        /*005e*/ 	.short	0x0014


	//----- nvinfo : EIATTR_PARAM_CBANK
	.align		4
        /*0060*/ 	.byte	0x04, 0x0a
        /*0062*/ 	.short	(.L_21 - .L_20)
	.align		4
.L_20:
        /*0064*/ 	.word	index@(.nv.constant0.triton_poi_fused__safe_softmax_2)
        /*0068*/ 	.short	0x0210
        /*006a*/ 	.short	0x0014


	//----- nvinfo : EIATTR_SW_WAR
	.align		4
.L_21:
        /*006c*/ 	.byte	0x04, 0x36
        /*006e*/ 	.short	(.L_23 - .L_22)
.L_22:
        /*0070*/ 	.word	0x00000008
.L_23:


//--------------------- .nv.callgraph             --------------------------
	.section	.nv.callgraph,"",@"SHT_CUDA_CALLGRAPH"
	.align	4
	.sectionentsize	8
	.align		4
        /*0000*/ 	.word	0x00000000
	.align		4
        /*0004*/ 	.word	0xffffffff
	.align		4
        /*0008*/ 	.word	0x00000000
	.align		4
        /*000c*/ 	.word	0xfffffffe
	.align		4
        /*0010*/ 	.word	0x00000000
	.align		4
        /*0014*/ 	.word	0xfffffffd
	.align		4
        /*0018*/ 	.word	0x00000000
	.align		4
        /*001c*/ 	.word	0xfffffffc


//--------------------- .text.triton_poi_fused__safe_softmax_2 --------------------------
	.section	.text.triton_poi_fused__safe_softmax_2,"ax",@progbits
	.align	128
        .global         triton_poi_fused__safe_softmax_2
        .type           triton_poi_fused__safe_softmax_2,@function
        .size           triton_poi_fused__safe_softmax_2,(.L_x_1 - triton_poi_fused__safe_softmax_2)
        .other          triton_poi_fused__safe_softmax_2,@"STO_CUDA_ENTRY STV_DEFAULT"
triton_poi_fused__safe_softmax_2:
.text.triton_poi_fused__safe_softmax_2:
[----:B------:R-:W0:Y:S02]  /*0000*/  LDC R1, c[0x0][0x28] ;  /* 0x00000a00ff017b82 */ /* 0x000e240000000800 */
[----:B------:R-:W1:Y:S01]  /*0010*/  S2R R0, SR_TID.X ;  /* 0x0000000000007919 */ /* 0x000e620000002100 */
[----:B------:R-:W2:Y:S01]  /*0020*/  LDC.64 R2, c[0x0][0x210] ;  /* 0x00008400ff027b82 */ /* 0x000ea20000000a00 */
[----:B------:R-:W-:Y:S01]  /*0030*/  IMAD.MOV.U32 R11, RZ, RZ, RZ ;  /* 0x000000ffff0b7224 */ /* 0x000fe200078e00ff */
[----:B------:R-:W-:Y:S01]  /*0040*/  ULDC.64 UR4, c[0x0][0x208] ;  /* 0x0000820000047ab9 */ /* 0x000fe20000000a00 */
[----:B------:R-:W3:Y:S01]  /*0050*/  S2R R7, SR_CTAID.X ;  /* 0x0000000000077919 */ /* 0x000ee20000002500 */
[----:B------:R-:W-:Y:S01]  /*0060*/  IMAD.MOV.U32 R6, RZ, RZ, RZ ;  /* 0x000000ffff067224 */ /* 0x000fe200078e00ff */
[----:B-1----:R-:W-:Y:S02]  /*0070*/  LOP3.LUT R0, R0, 0x7f, RZ, 0xc0, !PT ;  /* 0x0000007f00007812 */ /* 0x002fe400078ec0ff */
[----:B---3--:R-:W-:-:S03]  /*0080*/  SHF.R.S32.HI R4, RZ, 0x18, R7 ;  /* 0x00000018ff047819 */ /* 0x008fc60000011407 */
[----:B------:R-:W-:Y:S01]  /*0090*/  IMAD R7, R7, 0x80, R0 ;  /* 0x0000008007077824 */ /* 0x000fe200078e0200 */
[----:B------:R-:W-:-:S04]  /*00a0*/  SGXT R0, R4, 0x1 ;  /* 0x000000010400781a */ /* 0x000fc80000000200 */
[----:B------:R-:W-:Y:S02]  /*00b0*/  ISETP.GE.AND P0, PT, R7, 0x100, PT ;  /* 0x000001000700780c */ /* 0x000fe40003f06270 */
[----:B------:R-:W-:-:S04]  /*00c0*/  LEA.HI R0, R0, R7, RZ, 0x2 ;  /* 0x0000000700007211 */ /* 0x000fc800078f10ff */
[----:B------:R-:W-:-:S05]  /*00d0*/  LOP3.LUT R5, R0, 0xfffffffc, RZ, 0xc0, !PT ;  /* 0xfffffffc00057812 */ /* 0x000fca00078ec0ff */
[----:B--2---:R-:W-:-:S05]  /*00e0*/  IMAD.WIDE R4, R5, 0x4, R2 ;  /* 0x0000000405047825 */ /* 0x004fca00078e0202 */
[----:B------:R-:W2:Y:S01]  /*00f0*/  @!P0 LDG.E.EL R11, desc[UR4][R4.64] ;  /* 0x00000004040b8981 */ /* 0x000ea2000c2e1900 */
[----:B------:R-:W-:-:S03]  /*0100*/  CS2R R8, SRZ ;  /* 0x0000000000087805 */ /* 0x000fc6000001ff00 */
[----:B------:R-:W3:Y:S04]  /*0110*/  @!P0 LDG.E.EL R6, desc[UR4][R4.64+0x4] ;  /* 0x0000040404068981 */ /* 0x000ee8000c2e1900 */
[----:B------:R-:W4:Y:S04]  /*0120*/  @!P0 LDG.E.EL R8, desc[UR4][R4.64+0x8] ;  /* 0x0000080404088981 */ /* 0x000f28000c2e1900 */
[----:B------:R-:W5:Y:S01]  /*0130*/  @!P0 LDG.E.EL R9, desc[UR4][R4.64+0xc] ;  /* 0x00000c0404098981 */ /* 0x000f62000c2e1900 */
[----:B------:R-:W-:Y:S02]  /*0140*/  IMAD.MOV.U32 R0, RZ, RZ, RZ ;  /* 0x000000ffff007224 */ /* 0x000fe400078e00ff */
[----:B------:R-:W-:-:S05]  /*0150*/  IMAD.WIDE R2, R7, 0x4, R2 ;  /* 0x0000000407027825 */ /* 0x000fca00078e0202 */
[----:B------:R1:W5:Y:S02]  /*0160*/  @!P0 LDG.E R0, desc[UR4][R2.64] ;  /* 0x0000000402008981 */ /* 0x000364000c1e1900 */
[----:B-1----:R-:W1:Y:S02]  /*0170*/  LDC.64 R2, c[0x0][0x218] ;  /* 0x00008600ff027b82 */ /* 0x002e640000000a00 */
[----:B-1----:R-:W-:Y:S01]  /*0180*/  IMAD.WIDE R2, R7, 0x4, R2 ;  /* 0x0000000407027825 */ /* 0x002fe200078e0202 */
[C---:B--2---:R-:W-:Y:S02]  /*0190*/  FSETP.NAN.AND P2, PT, R11.reuse, R11, PT ;  /* 0x0000000b0b00720b */ /* 0x044fe40003f48000 */
[----:B---3--:R-:W-:-:S11]  /*01a0*/  FSETP.GT.AND P1, PT, R11, R6, PT ;  /* 0x000000060b00720b */ /* 0x008fd60003f24000 */
[----:B------:R-:W-:-:S04]  /*01b0*/  @!P2 FSEL R11, R11, R6, P1 ;  /* 0x000000060b0ba208 */ /* 0x000fc80000800000 */
[C---:B----4-:R-:W-:Y:S02]  /*01c0*/  FSETP.GT.AND P1, PT, R11.reuse, R8, PT ;  /* 0x000000080b00720b */ /* 0x050fe40003f24000 */
[----:B------:R-:W-:-:S11]  /*01d0*/  FSETP.NAN.AND P2, PT, R11, R11, PT ;  /* 0x0000000b0b00720b */ /* 0x000fd60003f48000 */
[----:B------:R-:W-:-:S04]  /*01e0*/  @!P1 FSEL R11, R11, R8, P2 ;  /* 0x000000080b0b9208 */ /* 0x000fc80001000000 */
[C---:B-----5:R-:W-:Y:S02]  /*01f0*/  FSETP.GT.AND P1, PT, R11.reuse, R9, PT ;  /* 0x000000090b00720b */ /* 0x060fe40003f24000 */
[----:B------:R-:W-:-:S11]  /*0200*/  FSETP.NAN.AND P2, PT, R11, R11, PT ;  /* 0x0000000b0b00720b */ /* 0x000fd60003f48000 */
[----:B------:R-:W-:-:S05]  /*0210*/  @!P1 FSEL R11, R11, R9, P2 ;  /* 0x000000090b0b9208 */ /* 0x000fca0001000000 */
[----:B------:R-:W-:-:S04]  /*0220*/  FADD R0, -R11, R0 ;  /* 0x000000000b007221 */ /* 0x000fc80000000100 */
[----:B------:R-:W-:-:S05]  /*0230*/  FMUL R0, R0, 1.4426950216293334961 ;  /* 0x3fb8aa3b00007820 */ /* 0x000fca0000400000 */
[----:B------:R-:W-:-:S13]  /*0240*/  FSETP.GEU.AND P1, PT, R0, -126, PT ;  /* 0xc2fc00000000780b */ /* 0x000fda0003f2e000 */
[----:B------:R-:W-:-:S04]  /*0250*/  @!P1 FMUL R0, R0, 0.5 ;  /* 0x3f00000000009820 */ /* 0x000fc80000400000 */
[----:B------:R-:W1:Y:S02]  /*0260*/  MUFU.EX2 R5, R0 ;  /* 0x0000000000057308 */ /* 0x000e640000000800 */
[----:B-1----:R-:W-:Y:S01]  /*0270*/  @!P1 FMUL R5, R5, R5 ;  /* 0x0000000505059220 */ /* 0x002fe20000400000 */
[----:B------:R-:W-:Y:S06]  /*0280*/  @P0 EXIT ;  /* 0x000000000000094d */ /* 0x000fec0003800000 */
[----:B------:R-:W-:Y:S01]  /*0290*/  STG.E desc[UR4][R2.64], R5 ;  /* 0x0000000502007986 */ /* 0x000fe2000c101904 */
[----:B------:R-:W-:Y:S05]  /*02a0*/  EXIT ;  /* 0x000000000000794d */ /* 0x000fea0003800000 */
.L_x_0:
[----:B------:R-:W-:-:S00]  /*02b0*/  BRA `(.L_x_0) ;  /* 0xfffffffc00fc7947 */ /* 0x000fc0000383ffff */
[----:B------:R-:W-:-:S00]  /*02c0*/  NOP ;  /* 0x0000000000007918 */ /* 0x000fc00000000000 */
        /* <DEDUP_REMOVED lines=11> */
.L_x_1:


//--------------------- .nv.constant0.triton_poi_fused__safe_softmax_2 --------------------------
	.section	.nv.constant0.triton_poi_fused__safe_softmax_2,"a",@progbits
	.sectionflags	@""
	.align	4
.nv.constant0.triton_poi_fused__safe_softmax_2:
	.zero		548
